//
// Generated by NVIDIA NVVM Compiler
//
// Compiler Build ID: CL-36424714
// Cuda compilation tools, release 13.0, V13.0.88
// Based on NVVM 20.0.0
//

.version 9.0
.target sm_100
.address_size 64

	// .globl	_Z19markFilterEdges_gpuPiS_S_S_i

.visible .entry _Z19markFilterEdges_gpuPiS_S_S_i(
	.param .u64 .ptr .align 1 _Z19markFilterEdges_gpuPiS_S_S_i_param_0,
	.param .u64 .ptr .align 1 _Z19markFilterEdges_gpuPiS_S_S_i_param_1,
	.param .u64 .ptr .align 1 _Z19markFilterEdges_gpuPiS_S_S_i_param_2,
	.param .u64 .ptr .align 1 _Z19markFilterEdges_gpuPiS_S_S_i_param_3,
	.param .u32 _Z19markFilterEdges_gpuPiS_S_S_i_param_4
)
{
	.reg .pred 	%p<5>;
	.reg .b32 	%r<22>;
	.reg .b64 	%rd<21>;

	ld.param.u64 	%rd5, [_Z19markFilterEdges_gpuPiS_S_S_i_param_0];
	ld.param.u64 	%rd6, [_Z19markFilterEdges_gpuPiS_S_S_i_param_1];
	ld.param.u64 	%rd7, [_Z19markFilterEdges_gpuPiS_S_S_i_param_2];
	ld.param.u64 	%rd8, [_Z19markFilterEdges_gpuPiS_S_S_i_param_3];
	ld.param.u32 	%r5, [_Z19markFilterEdges_gpuPiS_S_S_i_param_4];
	cvta.to.global.u64 	%rd1, %rd8;
	cvta.to.global.u64 	%rd2, %rd7;
	mov.u32 	%r6, %ntid.x;
	mov.u32 	%r7, %nctaid.x;
	mul.lo.s32 	%r1, %r6, %r7;
	mov.u32 	%r8, %ctaid.x;
	mov.u32 	%r9, %tid.x;
	mad.lo.s32 	%r10, %r8, %r6, %r9;
	mov.u32 	%r11, %ctaid.y;
	mov.u32 	%r12, %ntid.y;
	mov.u32 	%r13, %tid.y;
	mad.lo.s32 	%r14, %r11, %r12, %r13;
	mad.lo.s32 	%r21, %r14, %r1, %r10;
	setp.gt.s32 	%p1, %r21, %r5;
	@%p1 bra 	$L__BB0_7;
	cvta.to.global.u64 	%rd3, %rd5;
	cvta.to.global.u64 	%rd4, %rd6;
$L__BB0_2:
	mul.wide.s32 	%rd9, %r21, 4;
	add.s64 	%rd10, %rd3, %rd9;
	ld.global.u32 	%r15, [%rd10];
	mul.wide.s32 	%rd11, %r15, 4;
	add.s64 	%rd12, %rd2, %rd11;
	ld.global.u32 	%r16, [%rd12];
	setp.ne.s32 	%p2, %r16, -1;
	@%p2 bra 	$L__BB0_4;
	add.s64 	%rd14, %rd4, %rd9;
	ld.global.u32 	%r17, [%rd14];
	mul.wide.s32 	%rd15, %r17, 4;
	add.s64 	%rd16, %rd2, %rd15;
	ld.global.u32 	%r18, [%rd16];
	setp.eq.s32 	%p3, %r18, -1;
	@%p3 bra 	$L__BB0_5;
$L__BB0_4:
	add.s64 	%rd18, %rd1, %rd9;
	mov.b32 	%r19, 0;
	st.global.u32 	[%rd18], %r19;
	bra.uni 	$L__BB0_6;
$L__BB0_5:
	add.s64 	%rd20, %rd1, %rd9;
	mov.b32 	%r20, 1;
	st.global.u32 	[%rd20], %r20;
$L__BB0_6:
	add.s32 	%r21, %r21, %r1;
	setp.le.s32 	%p4, %r21, %r5;
	@%p4 bra 	$L__BB0_2;
$L__BB0_7:
	ret;

}


// ===== COMPILED SASS (sm_100) =====

	.target	sm_100

	.elftype	@"ET_EXEC"


//--------------------- .note.nv.tkinfo           --------------------------
	.section	.note.nv.tkinfo,"",@"SHT_NOTE"
	.sectionflags	@"SHF_NOTE_NV_TKINFO"
	.tkinfo
        /*0018*/ 	.word	0x00000002
        /*0030*/ 	.string	""
        /*0030*/ 	.string	"ptxas"
        /*0030*/ 	.string	"Cuda compilation tools, release 13.0, V13.0.88"
        /*0030*/ 	.string	"Build cuda_13.0.r13.0/compiler.36424714_0"
        /*0030*/ 	.string	"-arch sm_100 -m 64 "



//--------------------- .note.nv.cuinfo           --------------------------
	.section	.note.nv.cuinfo,"",@"SHT_NOTE"
	.sectionflags	@"SHF_NOTE_NV_CUINFO"
        /*0018*/ 	.short	0x0002
        /*001a*/ 	.short	0x0064
        /*001c*/ 	.short	0x0082
	.zero		2


//--------------------- .nv.info                  --------------------------
	.section	.nv.info,"",@"SHT_CUDA_INFO"
	.align	4


	//----- nvinfo : EIATTR_REGCOUNT
	.align		4
        /*0000*/ 	.byte	0x04, 0x2f
        /*0002*/ 	.short	(.L_1 - .L_0)
	.align		4
.L_0:
        /*0004*/ 	.word	index@(_Z19markFilterEdges_gpuPiS_S_S_i)
        /*0008*/ 	.word	0x00000014


	//----- nvinfo : EIATTR_FRAME_SIZE
	.align		4
.L_1:
        /*000c*/ 	.byte	0x04, 0x11
        /*000e*/ 	.short	(.L_3 - .L_2)
	.align		4
.L_2:
        /*0010*/ 	.word	index@(_Z19markFilterEdges_gpuPiS_S_S_i)
        /*0014*/ 	.word	0x00000000


	//----- nvinfo : EIATTR_MIN_STACK_SIZE
	.align		4
.L_3:
        /*0018*/ 	.byte	0x04, 0x12
        /*001a*/ 	.short	(.L_5 - .L_4)
	.align		4
.L_4:
        /*001c*/ 	.word	index@(_Z19markFilterEdges_gpuPiS_S_S_i)
        /*0020*/ 	.word	0x00000000
.L_5:


//--------------------- .nv.compat                --------------------------
	.section	.nv.compat,"",@"SHT_CUDA_COMPAT_INFO"
	.align	4
        /*0000*/ 	.byte	0x02, 0x09, 0x00, 0x00, 0x02, 0x02, 0x01, 0x00, 0x02, 0x05, 0x05, 0x00, 0x03, 0x07, 0x01, 0x01
        /*0010*/ 	.byte	0x02, 0x03, 0x00, 0x00, 0x02, 0x06, 0x01, 0x00, 0x04, 0x0b, 0x08, 0x00, 0x09, 0x00, 0x00, 0x00
        /*0020*/ 	.byte	0x00, 0x00, 0x00, 0x00


//--------------------- .nv.info._Z19markFilterEdges_gpuPiS_S_S_i --------------------------
	.section	.nv.info._Z19markFilterEdges_gpuPiS_S_S_i,"",@"SHT_CUDA_INFO"
	.sectionflags	@""
	.align	4


	//----- nvinfo : EIATTR_CUDA_API_VERSION
	.align		4
        /*0000*/ 	.byte	0x04, 0x37
        /*0002*/ 	.short	(.L_7 - .L_6)
.L_6:
        /*0004*/ 	.word	0x00000082


	//----- nvinfo : EIATTR_KPARAM_INFO
	.align		4
.L_7:
        /*0008*/ 	.byte	0x04, 0x17
        /*000a*/ 	.short	(.L_9 - .L_8)
.L_8:
        /*000c*/ 	.word	0x00000000
        /*0010*/ 	.short	0x0004
        /*0012*/ 	.short	0x0020
        /*0014*/ 	.byte	0x00, 0xf0, 0x11, 0x00


	//----- nvinfo : EIATTR_KPARAM_INFO
	.align		4
.L_9:
        /*0018*/ 	.byte	0x04, 0x17
        /*001a*/ 	.short	(.L_11 - .L_10)
.L_10:
        /*001c*/ 	.word	0x00000000
        /*0020*/ 	.short	0x0003
        /*0022*/ 	.short	0x0018
        /*0024*/ 	.byte	0x00, 0xf5, 0x21, 0x00


	//----- nvinfo : EIATTR_KPARAM_INFO
	.align		4
.L_11:
        /*0028*/ 	.byte	0x04, 0x17
        /*002a*/ 	.short	(.L_13 - .L_12)
.L_12:
        /*002c*/ 	.word	0x00000000
        /*0030*/ 	.short	0x0002
        /*0032*/ 	.short	0x0010
        /*0034*/ 	.byte	0x00, 0xf5, 0x21, 0x00


	//----- nvinfo : EIATTR_KPARAM_INFO
	.align		4
.L_13:
        /*0038*/ 	.byte	0x04, 0x17
        /*003a*/ 	.short	(.L_15 - .L_14)
.L_14:
        /*003c*/ 	.word	0x00000000
        /*0040*/ 	.short	0x0001
        /*0042*/ 	.short	0x0008
        /*0044*/ 	.byte	0x00, 0xf5, 0x21, 0x00


	//----- nvinfo : EIATTR_KPARAM_INFO
	.align		4
.L_15:
        /*0048*/ 	.byte	0x04, 0x17
        /*004a*/ 	.short	(.L_17 - .L_16)
.L_16:
        /*004c*/ 	.word	0x00000000
        /*0050*/ 	.short	0x0000
        /*0052*/ 	.short	0x0000
        /*0054*/ 	.byte	0x00, 0xf5, 0x21, 0x00


	//----- nvinfo : EIATTR_SPARSE_MMA_MASK
	.align		4
.L_17:
        /*0058*/ 	.byte	0x03, 0x50
        /*005a*/ 	.short	0x0000


	//----- nvinfo : EIATTR_MAXREG_COUNT
	.align		4
        /*005c*/ 	.byte	0x03, 0x1b
        /*005e*/ 	.short	0x00ff


	//----- nvinfo : EIATTR_MERCURY_ISA_VERSION
	.align		4
        /*0060*/ 	.byte	0x03, 0x5f
        /*0062*/ 	.short	0x0101


	//----- nvinfo : EIATTR_VRC_CTA_INIT_COUNT
	.align		4
        /*0064*/ 	.byte	0x02, 0x4a
	.zero		1
	.zero		1


	//----- nvinfo : EIATTR_EXIT_INSTR_OFFSETS
	.align		4
        /*0068*/ 	.byte	0x04, 0x1c
        /*006a*/ 	.short	(.L_19 - .L_18)


	//   ....[0]....
.L_18:
        /*006c*/ 	.word	0x000000f0


	//   ....[1]....
        /*0070*/ 	.word	0x00000380


	//----- nvinfo : EIATTR_CRS_STACK_SIZE
	.align		4
.L_19:
        /*0074*/ 	.byte	0x04, 0x1e
        /*0076*/ 	.short	(.L_21 - .L_20)
.L_20:
        /*0078*/ 	.word	0x00000000


	//----- nvinfo : EIATTR_CBANK_PARAM_SIZE
	.align		4
.L_21:
        /*007c*/ 	.byte	0x03, 0x19
        /*007e*/ 	.short	0x0024


	//----- nvinfo : EIATTR_PARAM_CBANK
	.align		4
        /*0080*/ 	.byte	0x04, 0x0a
        /*0082*/ 	.short	(.L_23 - .L_22)
	.align		4
.L_22:
        /*0084*/ 	.word	index@(.nv.constant0._Z19markFilterEdges_gpuPiS_S_S_i)
        /*0088*/ 	.short	0x0380
        /*008a*/ 	.short	0x0024


	//----- nvinfo : EIATTR_SW_WAR
	.align		4
.L_23:
        /*008c*/ 	.byte	0x04, 0x36
        /*008e*/ 	.short	(.L_25 - .L_24)
.L_24:
        /*0090*/ 	.word	0x00000008
.L_25:


//--------------------- .nv.callgraph             --------------------------
	.section	.nv.callgraph,"",@"SHT_CUDA_CALLGRAPH"
	.align	4
	.sectionentsize	8
	.align		4
        /*0000*/ 	.word	0x00000000
	.align		4
        /*0004*/ 	.word	0xffffffff
	.align		4
        /*0008*/ 	.word	0x00000000
	.align		4
        /*000c*/ 	.word	0xfffffffe
	.align		4
        /*0010*/ 	.word	0x00000000
	.align		4
        /*0014*/ 	.word	0xfffffffd
	.align		4
        /*0018*/ 	.word	0x00000000
	.align		4
        /*001c*/ 	.word	0xfffffffc


//--------------------- .text._Z19markFilterEdges_gpuPiS_S_S_i --------------------------
	.section	.text._Z19markFilterEdges_gpuPiS_S_S_i,"ax",@progbits
	.align	128
        .global         _Z19markFilterEdges_gpuPiS_S_S_i
        .type           _Z19markFilterEdges_gpuPiS_S_S_i,@function
        .size           _Z19markFilterEdges_gpuPiS_S_S_i,(.L_x_7 - _Z19markFilterEdges_gpuPiS_S_S_i)
        .other          _Z19markFilterEdges_gpuPiS_S_S_i,@"STO_CUDA_ENTRY STV_DEFAULT"
_Z19markFilterEdges_gpuPiS_S_S_i:
.text._Z19markFilterEdges_gpuPiS_S_S_i:
[----:B------:R-:W-:Y:S01]  /*0000*/  LDC R1, c[0x0][0x37c] ;  /* 0x0000df00ff017b82 */ /* 0x000fe20000000800 */
[----:B------:R-:W0:Y:S01]  /*0010*/  S2R R0, SR_CTAID.X ;  /* 0x0000000000007919 */ /* 0x000e220000002500 */
[----:B------:R-:W1:Y:S06]  /*0020*/  LDCU UR5, c[0x0][0x360] ;  /* 0x00006c00ff0577ac */ /* 0x000e6c0008000800 */
[----:B------:R-:W2:Y:S01]  /*0030*/  S2UR UR6, SR_CTAID.Y ;  /* 0x00000000000679c3 */ /* 0x000ea20000002600 */
[----:B------:R-:W0:Y:S01]  /*0040*/  S2R R3, SR_TID.X ;  /* 0x0000000000037919 */ /* 0x000e220000002100 */
[----:B------:R-:W1:Y:S01]  /*0050*/  LDCU UR4, c[0x0][0x370] ;  /* 0x00006e00ff0477ac */ /* 0x000e620008000800 */
[----:B------:R-:W2:Y:S01]  /*0060*/  S2R R5, SR_TID.Y ;  /* 0x0000000000057919 */ /* 0x000ea20000002200 */
[----:B------:R-:W3:Y:S04]  /*0070*/  LDCU UR7, c[0x0][0x3a0] ;  /* 0x00007400ff0777ac */ /* 0x000ee80008000800 */
[----:B------:R-:W2:Y:S01]  /*0080*/  LDC R2, c[0x0][0x364] ;  /* 0x0000d900ff027b82 */ /* 0x000ea20000000800 */
[----:B-1----:R-:W-:-:S02]  /*0090*/  UIMAD UR4, UR5, UR4, URZ ;  /* 0x00000004050472a4 */ /* 0x002fc4000f8e02ff */
[----:B0-----:R-:W-:Y:S01]  /*00a0*/  IMAD R0, R0, UR5, R3 ;  /* 0x0000000500007c24 */ /* 0x001fe2000f8e0203 */
[----:B------:R-:W0:Y:S01]  /*00b0*/  LDCU UR5, c[0x0][0x3a0] ;  /* 0x00007400ff0577ac */ /* 0x000e220008000800 */
[----:B--2---:R-:W-:-:S04]  /*00c0*/  IMAD R3, R2, UR6, R5 ;  /* 0x0000000602037c24 */ /* 0x004fc8000f8e0205 */
[----:B------:R-:W-:-:S05]  /*00d0*/  IMAD R0, R3, UR4, R0 ;  /* 0x0000000403007c24 */ /* 0x000fca000f8e0200 */
[----:B---3--:R-:W-:-:S13]  /*00e0*/  ISETP.GT.AND P0, PT, R0, UR7, PT ;  /* 0x0000000700007c0c */ /* 0x008fda000bf04270 */
[----:B0-----:R-:W-:Y:S05]  /*00f0*/  @P0 EXIT ;  /* 0x000000000000094d */ /* 0x001fea0003800000 */
[----:B------:R-:W0:Y:S08]  /*0100*/  LDC.64 R14, c[0x0][0x358] ;  /* 0x0000d600ff0e7b82 */ /* 0x000e300000000a00 */
[----:B------:R-:W1:Y:S08]  /*0110*/  LDC.64 R2, c[0x0][0x398] ;  /* 0x0000e600ff027b82 */ /* 0x000e700000000a00 */
[----:B------:R-:W2:Y:S08]  /*0120*/  LDC.64 R4, c[0x0][0x380] ;  /* 0x0000e000ff047b82 */ /* 0x000eb00000000a00 */
[----:B------:R-:W3:Y:S08]  /*0130*/  LDC.64 R6, c[0x0][0x390] ;  /* 0x0000e400ff067b82 */ /* 0x000ef00000000a00 */
[----:B------:R-:W4:Y:S02]  /*0140*/  LDC.64 R8, c[0x0][0x388] ;  /* 0x0000e200ff087b82 */ /* 0x000f240000000a00 */
.L_x_5:
[----:B0-----:R-:W-:Y:S01]  /*0150*/  R2UR UR6, R14 ;  /* 0x000000000e0672ca */ /* 0x001fe200000e0000 */
[----:B-12---:R-:W-:Y:S01]  /*0160*/  IMAD.WIDE R10, R0, 0x4, R4 ;  /* 0x00000004000a7825 */ /* 0x006fe200078e0204 */
[----:B------:R-:W-:-:S13]  /*0170*/  R2UR UR7, R15 ;  /* 0x000000000f0772ca */ /* 0x000fda00000e0000 */
[----:B------:R-:W3:Y:S02]  /*0180*/  LDG.E R11, desc[UR6][R10.64] ;  /* 0x000000060a0b7981 */ /* 0x000ee4000c1e1900 */
[----:B---3--:R-:W-:-:S06]  /*0190*/  IMAD.WIDE R12, R11, 0x4, R6 ;  /* 0x000000040b0c7825 */ /* 0x008fcc00078e0206 */
[----:B------:R-:W2:Y:S01]  /*01a0*/  LDG.E R12, desc[UR6][R12.64] ;  /* 0x000000060c0c7981 */ /* 0x000ea2000c1e1900 */
[----:B------:R-:W-:Y:S01]  /*01b0*/  IMAD.MOV.U32 R17, RZ, RZ, R0 ;  /* 0x000000ffff117224 */ /* 0x000fe200078e0000 */
[----:B------:R-:W-:Y:S01]  /*01c0*/  BSSY.RECONVERGENT B0, `(.L_x_0) ;  /* 0x000001a000007945 */ /* 0x000fe20003800200 */
[----:B------:R-:W-:-:S03]  /*01d0*/  VIADD R0, R0, UR4 ;  /* 0x0000000400007c36 */ /* 0x000fc60008000000 */
[----:B------:R-:W-:Y:S02]  /*01e0*/  BSSY.RELIABLE B1, `(.L_x_1) ;  /* 0x000000d000017945 */ /* 0x000fe40003800100 */
[----:B------:R-:W-:Y:S02]  /*01f0*/  ISETP.GT.AND P0, PT, R0, UR5, PT ;  /* 0x0000000500007c0c */ /* 0x000fe4000bf04270 */
[----:B--2---:R-:W-:-:S13]  /*0200*/  ISETP.NE.AND P1, PT, R12, -0x1, PT ;  /* 0xffffffff0c00780c */ /* 0x004fda0003f25270 */
[----:B------:R-:W-:Y:S05]  /*0210*/  @P1 BRA `(.L_x_2) ;  /* 0x0000000000241947 */ /* 0x000fea0003800000 */
[----:B------:R-:W-:Y:S01]  /*0220*/  R2UR UR6, R14 ;  /* 0x000000000e0672ca */ /* 0x000fe200000e0000 */
[----:B----4-:R-:W-:Y:S01]  /*0230*/  IMAD.WIDE R10, R17, 0x4, R8 ;  /* 0x00000004110a7825 */ /* 0x010fe200078e0208 */
[----:B------:R-:W-:-:S13]  /*0240*/  R2UR UR7, R15 ;  /* 0x000000000f0772ca */ /* 0x000fda00000e0000 */
[----:B------:R-:W2:Y:S02]  /*0250*/  LDG.E R11, desc[UR6][R10.64] ;  /* 0x000000060a0b7981 */ /* 0x000ea4000c1e1900 */
[----:B--2---:R-:W-:-:S06]  /*0260*/  IMAD.WIDE R12, R11, 0x4, R6 ;  /* 0x000000040b0c7825 */ /* 0x004fcc00078e0206 */
[----:B------:R-:W2:Y:S02]  /*0270*/  LDG.E R12, desc[UR6][R12.64] ;  /* 0x000000060c0c7981 */ /* 0x000ea4000c1e1900 */
[----:B--2---:R-:W-:-:S13]  /*0280*/  ISETP.NE.AND P1, PT, R12, -0x1, PT ;  /* 0xffffffff0c00780c */ /* 0x004fda0003f25270 */
[----:B------:R-:W-:Y:S05]  /*0290*/  @!P1 BREAK.RELIABLE B1 ;  /* 0x0000000000019942 */ /* 0x000fea0003800100 */
[----:B------:R-:W-:Y:S05]  /*02a0*/  @!P1 BRA `(.L_x_3) ;  /* 0x0000000000189947 */ /* 0x000fea0003800000 */
.L_x_2:
[----:B------:R-:W-:Y:S05]  /*02b0*/  BSYNC.RELIABLE B1 ;  /* 0x0000000000017941 */ /* 0x000fea0003800100 */
.L_x_1:
[----:B------:R-:W-:Y:S01]  /*02c0*/  R2UR UR6, R14 ;  /* 0x000000000e0672ca */ /* 0x000fe200000e0000 */
[----:B-1----:R-:W-:Y:S01]  /*02d0*/  IMAD.WIDE R10, R17, 0x4, R2 ;  /* 0x00000004110a7825 */ /* 0x002fe200078e0202 */
[----:B------:R-:W-:-:S13]  /*02e0*/  R2UR UR7, R15 ;  /* 0x000000000f0772ca */ /* 0x000fda00000e0000 */
[----:B------:R1:W-:Y:S01]  /*02f0*/  STG.E desc[UR6][R10.64], RZ ;  /* 0x000000ff0a007986 */ /* 0x0003e2000c101906 */
[----:B------:R-:W-:Y:S05]  /*0300*/  BRA `(.L_x_4) ;  /* 0x0000000000147947 */ /* 0x000fea0003800000 */
.L_x_3:
[----:B------:R-:W-:Y:S01]  /*0310*/  R2UR UR6, R14 ;  /* 0x000000000e0672ca */ /* 0x000fe200000e0000 */
[----:B-1----:R-:W-:Y:S01]  /*0320*/  IMAD.WIDE R10, R17, 0x4, R2 ;  /* 0x00000004110a7825 */ /* 0x002fe200078e0202 */
[----:B------:R-:W-:-:S03]  /*0330*/  R2UR UR7, R15 ;  /* 0x000000000f0772ca */ /* 0x000fc600000e0000 */
[----:B------:R-:W-:-:S10]  /*0340*/  IMAD.MOV.U32 R13, RZ, RZ, 0x1 ;  /* 0x00000001ff0d7424 */ /* 0x000fd400078e00ff */
[----:B------:R0:W-:Y:S02]  /*0350*/  STG.E desc[UR6][R10.64], R13 ;  /* 0x0000000d0a007986 */ /* 0x0001e4000c101906 */
.L_x_4:
[----:B------:R-:W-:Y:S05]  /*0360*/  BSYNC.RECONVERGENT B0 ;  /* 0x0000000000007941 */ /* 0x000fea0003800200 */
.L_x_0:
[----:B------:R-:W-:Y:S05]  /*0370*/  @!P0 BRA `(.L_x_5) ;  /* 0xfffffffc00748947 */ /* 0x000fea000383ffff */
[----:B------:R-:W-:Y:S05]  /*0380*/  EXIT ;  /* 0x000000000000794d */ /* 0x000fea0003800000 */
.L_x_6:
[----:B------:R-:W-:-:S00]  /*0390*/  BRA `(.L_x_6) ;  /* 0xfffffffc00fc7947 */ /* 0x000fc0000383ffff */
[----:B------:R-:W-:-:S00]  /*03a0*/  NOP ;  /* 0x0000000000007918 */ /* 0x000fc00000000000 */
        /* <DEDUP_REMOVED lines=13> */
.L_x_7:


//--------------------- .nv.shared.reserved.0     --------------------------
	.section	.nv.shared.reserved.0,"aw",@nobits
	.weak		__nv_reservedSMEM_offset_0_alias
	.size		__nv_reservedSMEM_offset_0_alias, 0, 64
	.other		__nv_reservedSMEM_offset_0_alias,@"STO_CUDA_RESERVED_SHARED STV_DEFAULT"
__nv_reservedSMEM_offset_0_alias:
	.zero		0
	.zero		64


//--------------------- .nv.constant0._Z19markFilterEdges_gpuPiS_S_S_i --------------------------
	.section	.nv.constant0._Z19markFilterEdges_gpuPiS_S_S_i,"a",@progbits
	.sectionflags	@""
	.align	4
.nv.constant0._Z19markFilterEdges_gpuPiS_S_S_i:
	.zero		932


//--------------------- SYMBOLS --------------------------

	.type		.nv.reservedSmem.offset0,@object
	.size		.nv.reservedSmem.offset0,0x4
